//
// Generated by NVIDIA NVVM Compiler
//
// Compiler Build ID: CL-36424714
// Cuda compilation tools, release 13.0, V13.0.88
// Based on NVVM 20.0.0
//

.version 9.0
.target sm_100
.address_size 64

	// .globl	_Z12calc_accountPiS_S_iii
// _ZZ12calc_accountPiS_S_iiiE4tile has been demoted
// _ZZ18calc_sum__parallelPiS_iiE11partial_sum has been demoted
// _ZZ23calc_sum__parallel_warpPiS_iiE9warp_sums has been demoted

.visible .entry _Z12calc_accountPiS_S_iii(
	.param .u64 .ptr .align 1 _Z12calc_accountPiS_S_iii_param_0,
	.param .u64 .ptr .align 1 _Z12calc_accountPiS_S_iii_param_1,
	.param .u64 .ptr .align 1 _Z12calc_accountPiS_S_iii_param_2,
	.param .u32 _Z12calc_accountPiS_S_iii_param_3,
	.param .u32 _Z12calc_accountPiS_S_iii_param_4,
	.param .u32 _Z12calc_accountPiS_S_iii_param_5
)
{
	.reg .pred 	%p<10>;
	.reg .b32 	%r<63>;
	.reg .b64 	%rd<11>;
	// demoted variable
	.shared .align 4 .b8 _ZZ12calc_accountPiS_S_iiiE4tile[4096];
	ld.param.u64 	%rd2, [_Z12calc_accountPiS_S_iii_param_0];
	ld.param.u64 	%rd3, [_Z12calc_accountPiS_S_iii_param_1];
	ld.param.u32 	%r19, [_Z12calc_accountPiS_S_iii_param_3];
	ld.param.u32 	%r20, [_Z12calc_accountPiS_S_iii_param_4];
	ld.param.u32 	%r22, [_Z12calc_accountPiS_S_iii_param_5];
	cvta.to.global.u64 	%rd1, %rd3;
	mov.u32 	%r1, %tid.y;
	mov.u32 	%r2, %tid.x;
	shl.b32 	%r23, %r22, 5;
	add.s32 	%r3, %r23, %r1;
	mov.u32 	%r24, %ctaid.x;
	shl.b32 	%r25, %r24, 5;
	add.s32 	%r4, %r25, %r2;
	setp.eq.s32 	%p1, %r22, 0;
	mov.b32 	%r57, 0;
	@%p1 bra 	$L__BB0_2;
	add.s32 	%r26, %r3, -1;
	mad.lo.s32 	%r27, %r26, %r19, %r4;
	mul.wide.s32 	%rd4, %r27, 4;
	add.s64 	%rd5, %rd1, %rd4;
	ld.global.u32 	%r57, [%rd5];
$L__BB0_2:
	setp.ge.s32 	%p2, %r3, %r20;
	setp.ge.s32 	%p3, %r4, %r19;
	shl.b32 	%r28, %r1, 7;
	mov.u32 	%r29, _ZZ12calc_accountPiS_S_iiiE4tile;
	add.s32 	%r30, %r29, %r28;
	shl.b32 	%r31, %r2, 2;
	add.s32 	%r7, %r30, %r31;
	or.pred  	%p4, %p3, %p2;
	@%p4 bra 	$L__BB0_4;
	mad.lo.s32 	%r33, %r3, %r19, %r4;
	cvta.to.global.u64 	%rd6, %rd2;
	mul.wide.s32 	%rd7, %r33, 4;
	add.s64 	%rd8, %rd6, %rd7;
	ld.global.u32 	%r34, [%rd8];
	add.s32 	%r35, %r34, %r57;
	st.shared.u32 	[%r7], %r35;
	bra.uni 	$L__BB0_5;
$L__BB0_4:
	mov.b32 	%r32, 0;
	st.shared.u32 	[%r7], %r32;
$L__BB0_5:
	bar.sync 	0;
	add.s32 	%r39, %r29, %r31;
	setp.eq.s32 	%p5, %r1, 0;
	add.s32 	%r8, %r39, %r28;
	mov.b32 	%r58, 0;
	@%p5 bra 	$L__BB0_7;
	ld.shared.u32 	%r58, [%r8+-128];
$L__BB0_7:
	bar.sync 	0;
	ld.shared.u32 	%r42, [%r7];
	add.s32 	%r43, %r42, %r58;
	st.shared.u32 	[%r7], %r43;
	bar.sync 	0;
	setp.lt.u32 	%p6, %r1, 2;
	mov.b32 	%r59, 0;
	@%p6 bra 	$L__BB0_9;
	ld.shared.u32 	%r59, [%r8+-256];
$L__BB0_9:
	bar.sync 	0;
	ld.shared.u32 	%r45, [%r7];
	add.s32 	%r46, %r45, %r59;
	st.shared.u32 	[%r7], %r46;
	bar.sync 	0;
	setp.lt.u32 	%p7, %r1, 4;
	mov.b32 	%r60, 0;
	@%p7 bra 	$L__BB0_11;
	ld.shared.u32 	%r60, [%r8+-512];
$L__BB0_11:
	bar.sync 	0;
	ld.shared.u32 	%r48, [%r7];
	add.s32 	%r49, %r48, %r60;
	st.shared.u32 	[%r7], %r49;
	bar.sync 	0;
	setp.lt.u32 	%p8, %r1, 8;
	mov.b32 	%r61, 0;
	@%p8 bra 	$L__BB0_13;
	ld.shared.u32 	%r61, [%r8+-1024];
$L__BB0_13:
	bar.sync 	0;
	ld.shared.u32 	%r51, [%r7];
	add.s32 	%r52, %r51, %r61;
	st.shared.u32 	[%r7], %r52;
	bar.sync 	0;
	setp.lt.u32 	%p9, %r1, 16;
	mov.b32 	%r62, 0;
	@%p9 bra 	$L__BB0_15;
	ld.shared.u32 	%r62, [%r8+-2048];
$L__BB0_15:
	bar.sync 	0;
	ld.shared.u32 	%r53, [%r7];
	add.s32 	%r54, %r53, %r62;
	st.shared.u32 	[%r7], %r54;
	bar.sync 	0;
	ld.shared.u32 	%r55, [%r7];
	mad.lo.s32 	%r56, %r3, %r19, %r4;
	mul.wide.s32 	%rd9, %r56, 4;
	add.s64 	%rd10, %rd1, %rd9;
	st.global.u32 	[%rd10], %r55;
	ret;

}
	// .globl	_Z18calc_sum__parallelPiS_ii
.visible .entry _Z18calc_sum__parallelPiS_ii(
	.param .u64 .ptr .align 1 _Z18calc_sum__parallelPiS_ii_param_0,
	.param .u64 .ptr .align 1 _Z18calc_sum__parallelPiS_ii_param_1,
	.param .u32 _Z18calc_sum__parallelPiS_ii_param_2,
	.param .u32 _Z18calc_sum__parallelPiS_ii_param_3
)
{
	.reg .pred 	%p<7>;
	.reg .b32 	%r<29>;
	.reg .b64 	%rd<9>;
	// demoted variable
	.shared .align 4 .b8 _ZZ18calc_sum__parallelPiS_iiE11partial_sum[512];
	ld.param.u64 	%rd2, [_Z18calc_sum__parallelPiS_ii_param_0];
	ld.param.u64 	%rd3, [_Z18calc_sum__parallelPiS_ii_param_1];
	ld.param.u32 	%r13, [_Z18calc_sum__parallelPiS_ii_param_2];
	mov.u32 	%r1, %ctaid.x;
	mov.u32 	%r2, %tid.x;
	shl.b32 	%r14, %r2, 2;
	mov.u32 	%r15, _ZZ18calc_sum__parallelPiS_iiE11partial_sum;
	add.s32 	%r3, %r15, %r14;
	mov.b32 	%r16, 0;
	st.shared.u32 	[%r3], %r16;
	setp.ge.s32 	%p1, %r2, %r13;
	@%p1 bra 	$L__BB1_4;
	mul.lo.s32 	%r4, %r13, %r1;
	mov.u32 	%r5, %ntid.x;
	cvta.to.global.u64 	%rd1, %rd2;
	mov.b32 	%r26, 0;
	mov.u32 	%r27, %r2;
$L__BB1_2:
	add.s32 	%r18, %r27, %r4;
	mul.wide.s32 	%rd4, %r18, 4;
	add.s64 	%rd5, %rd1, %rd4;
	ld.global.u32 	%r19, [%rd5];
	add.s32 	%r26, %r26, %r19;
	add.s32 	%r27, %r27, %r5;
	setp.lt.s32 	%p2, %r27, %r13;
	@%p2 bra 	$L__BB1_2;
	st.shared.u32 	[%r3], %r26;
$L__BB1_4:
	bar.sync 	0;
	mov.u32 	%r28, %ntid.x;
	setp.lt.u32 	%p3, %r28, 2;
	@%p3 bra 	$L__BB1_8;
$L__BB1_5:
	shr.u32 	%r12, %r28, 1;
	setp.ge.u32 	%p4, %r2, %r12;
	@%p4 bra 	$L__BB1_7;
	shl.b32 	%r20, %r12, 2;
	add.s32 	%r21, %r3, %r20;
	ld.shared.u32 	%r22, [%r21];
	ld.shared.u32 	%r23, [%r3];
	add.s32 	%r24, %r23, %r22;
	st.shared.u32 	[%r3], %r24;
$L__BB1_7:
	bar.sync 	0;
	setp.gt.u32 	%p5, %r28, 3;
	mov.u32 	%r28, %r12;
	@%p5 bra 	$L__BB1_5;
$L__BB1_8:
	setp.ne.s32 	%p6, %r2, 0;
	@%p6 bra 	$L__BB1_10;
	ld.shared.u32 	%r25, [_ZZ18calc_sum__parallelPiS_iiE11partial_sum];
	cvta.to.global.u64 	%rd6, %rd3;
	mul.wide.u32 	%rd7, %r1, 4;
	add.s64 	%rd8, %rd6, %rd7;
	st.global.u32 	[%rd8], %r25;
$L__BB1_10:
	ret;

}
	// .globl	_Z23calc_sum__parallel_warpPiS_ii
.visible .entry _Z23calc_sum__parallel_warpPiS_ii(
	.param .u64 .ptr .align 1 _Z23calc_sum__parallel_warpPiS_ii_param_0,
	.param .u64 .ptr .align 1 _Z23calc_sum__parallel_warpPiS_ii_param_1,
	.param .u32 _Z23calc_sum__parallel_warpPiS_ii_param_2,
	.param .u32 _Z23calc_sum__parallel_warpPiS_ii_param_3
)
{
	.reg .pred 	%p<21>;
	.reg .b32 	%r<166>;
	.reg .b64 	%rd<9>;
	// demoted variable
	.shared .align 4 .b8 _ZZ23calc_sum__parallel_warpPiS_iiE9warp_sums[128];
	ld.param.u64 	%rd2, [_Z23calc_sum__parallel_warpPiS_ii_param_0];
	ld.param.u64 	%rd3, [_Z23calc_sum__parallel_warpPiS_ii_param_1];
	ld.param.u32 	%r52, [_Z23calc_sum__parallel_warpPiS_ii_param_2];
	mov.u32 	%r1, %ctaid.x;
	mov.u32 	%r2, %tid.x;
	and.b32  	%r3, %r2, 31;
	setp.ge.s32 	%p1, %r2, %r52;
	mov.b32 	%r147, 0;
	@%p1 bra 	$L__BB2_3;
	mul.lo.s32 	%r4, %r52, %r1;
	mov.u32 	%r5, %ntid.x;
	cvta.to.global.u64 	%rd1, %rd2;
	mov.b32 	%r147, 0;
	mov.u32 	%r145, %r2;
$L__BB2_2:
	add.s32 	%r55, %r145, %r4;
	mul.wide.s32 	%rd4, %r55, 4;
	add.s64 	%rd5, %rd1, %rd4;
	ld.global.u32 	%r56, [%rd5];
	add.s32 	%r147, %r56, %r147;
	add.s32 	%r145, %r145, %r5;
	setp.lt.s32 	%p2, %r145, %r52;
	@%p2 bra 	$L__BB2_2;
$L__BB2_3:
	shfl.sync.down.b32	%r57|%p3, %r147, 16, 31, -1;
	add.s32 	%r58, %r57, %r147;
	shfl.sync.down.b32	%r59|%p4, %r58, 8, 31, -1;
	add.s32 	%r60, %r59, %r58;
	shfl.sync.down.b32	%r61|%p5, %r60, 4, 31, -1;
	add.s32 	%r62, %r61, %r60;
	shfl.sync.down.b32	%r63|%p6, %r62, 2, 31, -1;
	add.s32 	%r64, %r63, %r62;
	shfl.sync.down.b32	%r65|%p7, %r64, 1, 31, -1;
	add.s32 	%r11, %r65, %r64;
	setp.ne.s32 	%p8, %r3, 0;
	@%p8 bra 	$L__BB2_5;
	shr.u32 	%r66, %r2, 3;
	and.b32  	%r67, %r66, 124;
	mov.u32 	%r68, _ZZ23calc_sum__parallel_warpPiS_iiE9warp_sums;
	add.s32 	%r69, %r68, %r67;
	st.shared.u32 	[%r69], %r11;
$L__BB2_5:
	bar.sync 	0;
	setp.gt.u32 	%p9, %r2, 31;
	@%p9 bra 	$L__BB2_24;
	mov.u32 	%r12, %ntid.x;
	shr.u32 	%r13, %r12, 5;
	setp.ge.u32 	%p10, %r2, %r13;
	mov.b32 	%r165, 0;
	@%p10 bra 	$L__BB2_8;
	shl.b32 	%r71, %r3, 2;
	mov.u32 	%r72, _ZZ23calc_sum__parallel_warpPiS_iiE9warp_sums;
	add.s32 	%r73, %r72, %r71;
	ld.shared.u32 	%r165, [%r73];
$L__BB2_8:
	setp.ne.s32 	%p11, %r3, 0;
	@%p11 bra 	$L__BB2_24;
	setp.lt.u32 	%p12, %r12, 64;
	@%p12 bra 	$L__BB2_23;
	add.s32 	%r16, %r13, -1;
	add.s32 	%r76, %r13, -2;
	and.b32  	%r17, %r16, 15;
	setp.lt.u32 	%p13, %r76, 15;
	mov.b32 	%r157, 1;
	@%p13 bra 	$L__BB2_14;
	mov.u32 	%r79, _ZZ23calc_sum__parallel_warpPiS_iiE9warp_sums;
	add.s32 	%r149, %r79, 32;
	and.b32  	%r80, %r16, -16;
	neg.s32 	%r151, %r80;
	mov.b32 	%r150, 0;
$L__BB2_12:
	.pragma "nounroll";
	ld.shared.u32 	%r81, [%r149+-28];
	add.s32 	%r82, %r81, %r165;
	ld.shared.u32 	%r83, [%r149+-24];
	add.s32 	%r84, %r83, %r82;
	ld.shared.u32 	%r85, [%r149+-20];
	add.s32 	%r86, %r85, %r84;
	ld.shared.u32 	%r87, [%r149+-16];
	add.s32 	%r88, %r87, %r86;
	ld.shared.u32 	%r89, [%r149+-12];
	add.s32 	%r90, %r89, %r88;
	ld.shared.u32 	%r91, [%r149+-8];
	add.s32 	%r92, %r91, %r90;
	ld.shared.u32 	%r93, [%r149+-4];
	add.s32 	%r94, %r93, %r92;
	ld.shared.u32 	%r95, [%r149];
	add.s32 	%r96, %r95, %r94;
	ld.shared.u32 	%r97, [%r149+4];
	add.s32 	%r98, %r97, %r96;
	ld.shared.u32 	%r99, [%r149+8];
	add.s32 	%r100, %r99, %r98;
	ld.shared.u32 	%r101, [%r149+12];
	add.s32 	%r102, %r101, %r100;
	ld.shared.u32 	%r103, [%r149+16];
	add.s32 	%r104, %r103, %r102;
	ld.shared.u32 	%r105, [%r149+20];
	add.s32 	%r106, %r105, %r104;
	ld.shared.u32 	%r107, [%r149+24];
	add.s32 	%r108, %r107, %r106;
	ld.shared.u32 	%r109, [%r149+28];
	add.s32 	%r110, %r109, %r108;
	ld.shared.u32 	%r111, [%r149+32];
	add.s32 	%r165, %r111, %r110;
	add.s32 	%r151, %r151, 16;
	add.s32 	%r150, %r150, 16;
	add.s32 	%r149, %r149, 64;
	setp.ne.s32 	%p14, %r151, 0;
	@%p14 bra 	$L__BB2_12;
	add.s32 	%r157, %r150, 1;
$L__BB2_14:
	setp.eq.s32 	%p15, %r17, 0;
	@%p15 bra 	$L__BB2_23;
	and.b32  	%r31, %r16, 7;
	setp.lt.u32 	%p16, %r17, 8;
	@%p16 bra 	$L__BB2_17;
	shl.b32 	%r113, %r157, 2;
	mov.u32 	%r114, _ZZ23calc_sum__parallel_warpPiS_iiE9warp_sums;
	add.s32 	%r115, %r114, %r113;
	ld.shared.u32 	%r116, [%r115];
	add.s32 	%r117, %r116, %r165;
	ld.shared.u32 	%r118, [%r115+4];
	add.s32 	%r119, %r118, %r117;
	ld.shared.u32 	%r120, [%r115+8];
	add.s32 	%r121, %r120, %r119;
	ld.shared.u32 	%r122, [%r115+12];
	add.s32 	%r123, %r122, %r121;
	ld.shared.u32 	%r124, [%r115+16];
	add.s32 	%r125, %r124, %r123;
	ld.shared.u32 	%r126, [%r115+20];
	add.s32 	%r127, %r126, %r125;
	ld.shared.u32 	%r128, [%r115+24];
	add.s32 	%r129, %r128, %r127;
	ld.shared.u32 	%r130, [%r115+28];
	add.s32 	%r165, %r130, %r129;
	add.s32 	%r157, %r157, 8;
$L__BB2_17:
	setp.eq.s32 	%p17, %r31, 0;
	@%p17 bra 	$L__BB2_23;
	and.b32  	%r37, %r16, 3;
	setp.lt.u32 	%p18, %r31, 4;
	@%p18 bra 	$L__BB2_20;
	shl.b32 	%r132, %r157, 2;
	mov.u32 	%r133, _ZZ23calc_sum__parallel_warpPiS_iiE9warp_sums;
	add.s32 	%r134, %r133, %r132;
	ld.shared.u32 	%r135, [%r134];
	add.s32 	%r136, %r135, %r165;
	ld.shared.u32 	%r137, [%r134+4];
	add.s32 	%r138, %r137, %r136;
	ld.shared.u32 	%r139, [%r134+8];
	add.s32 	%r140, %r139, %r138;
	ld.shared.u32 	%r141, [%r134+12];
	add.s32 	%r165, %r141, %r140;
	add.s32 	%r157, %r157, 4;
$L__BB2_20:
	setp.eq.s32 	%p19, %r37, 0;
	@%p19 bra 	$L__BB2_23;
	shl.b32 	%r142, %r157, 2;
	mov.u32 	%r143, _ZZ23calc_sum__parallel_warpPiS_iiE9warp_sums;
	add.s32 	%r163, %r143, %r142;
	neg.s32 	%r162, %r37;
$L__BB2_22:
	.pragma "nounroll";
	ld.shared.u32 	%r144, [%r163];
	add.s32 	%r165, %r144, %r165;
	add.s32 	%r163, %r163, 4;
	add.s32 	%r162, %r162, 1;
	setp.ne.s32 	%p20, %r162, 0;
	@%p20 bra 	$L__BB2_22;
$L__BB2_23:
	cvta.to.global.u64 	%rd6, %rd3;
	mul.wide.u32 	%rd7, %r1, 4;
	add.s64 	%rd8, %rd6, %rd7;
	st.global.u32 	[%rd8], %r165;
$L__BB2_24:
	ret;

}


// ===== COMPILED SASS (sm_100) =====

	.target	sm_100

	.elftype	@"ET_EXEC"


//--------------------- .note.nv.tkinfo           --------------------------
	.section	.note.nv.tkinfo,"",@"SHT_NOTE"
	.sectionflags	@"SHF_NOTE_NV_TKINFO"
	.tkinfo
        /*0018*/ 	.word	0x00000002
        /*0030*/ 	.string	""
        /*0030*/ 	.string	"ptxas"
        /*0030*/ 	.string	"Cuda compilation tools, release 13.0, V13.0.88"
        /*0030*/ 	.string	"Build cuda_13.0.r13.0/compiler.36424714_0"
        /*0030*/ 	.string	"-arch sm_100 -m 64 "



//--------------------- .note.nv.cuinfo           --------------------------
	.section	.note.nv.cuinfo,"",@"SHT_NOTE"
	.sectionflags	@"SHF_NOTE_NV_CUINFO"
        /*0018*/ 	.short	0x0002
        /*001a*/ 	.short	0x0064
        /*001c*/ 	.short	0x0082
	.zero		2


//--------------------- .nv.info                  --------------------------
	.section	.nv.info,"",@"SHT_CUDA_INFO"
	.align	4


	//----- nvinfo : EIATTR_REGCOUNT
	.align		4
        /*0000*/ 	.byte	0x04, 0x2f
        /*0002*/ 	.short	(.L_1 - .L_0)
	.align		4
.L_0:
        /*0004*/ 	.word	index@(_Z12calc_accountPiS_S_iii)
        /*0008*/ 	.word	0x00000010


	//----- nvinfo : EIATTR_FRAME_SIZE
	.align		4
.L_1:
        /*000c*/ 	.byte	0x04, 0x11
        /*000e*/ 	.short	(.L_3 - .L_2)
	.align		4
.L_2:
        /*0010*/ 	.word	index@(_Z12calc_accountPiS_S_iii)
        /*0014*/ 	.word	0x00000000


	//----- nvinfo : EIATTR_REGCOUNT
	.align		4
.L_3:
        /*0018*/ 	.byte	0x04, 0x2f
        /*001a*/ 	.short	(.L_5 - .L_4)
	.align		4
.L_4:
        /*001c*/ 	.word	index@(_Z18calc_sum__parallelPiS_ii)
        /*0020*/ 	.word	0x0000000e


	//----- nvinfo : EIATTR_FRAME_SIZE
	.align		4
.L_5:
        /*0024*/ 	.byte	0x04, 0x11
        /*0026*/ 	.short	(.L_7 - .L_6)
	.align		4
.L_6:
        /*0028*/ 	.word	index@(_Z18calc_sum__parallelPiS_ii)
        /*002c*/ 	.word	0x00000000


	//----- nvinfo : EIATTR_REGCOUNT
	.align		4
.L_7:
        /*0030*/ 	.byte	0x04, 0x2f
        /*0032*/ 	.short	(.L_9 - .L_8)
	.align		4
.L_8:
        /*0034*/ 	.word	index@(_Z23calc_sum__parallel_warpPiS_ii)
        /*0038*/ 	.word	0x00000016


	//----- nvinfo : EIATTR_FRAME_SIZE
	.align		4
.L_9:
        /*003c*/ 	.byte	0x04, 0x11
        /*003e*/ 	.short	(.L_11 - .L_10)
	.align		4
.L_10:
        /*0040*/ 	.word	index@(_Z23calc_sum__parallel_warpPiS_ii)
        /*0044*/ 	.word	0x00000000


	//----- nvinfo : EIATTR_MIN_STACK_SIZE
	.align		4
.L_11:
        /*0048*/ 	.byte	0x04, 0x12
        /*004a*/ 	.short	(.L_13 - .L_12)
	.align		4
.L_12:
        /*004c*/ 	.word	index@(_Z23calc_sum__parallel_warpPiS_ii)
        /*0050*/ 	.word	0x00000000


	//----- nvinfo : EIATTR_MIN_STACK_SIZE
	.align		4
.L_13:
        /*0054*/ 	.byte	0x04, 0x12
        /*0056*/ 	.short	(.L_15 - .L_14)
	.align		4
.L_14:
        /*0058*/ 	.word	index@(_Z18calc_sum__parallelPiS_ii)
        /*005c*/ 	.word	0x00000000


	//----- nvinfo : EIATTR_MIN_STACK_SIZE
	.align		4
.L_15:
        /*0060*/ 	.byte	0x04, 0x12
        /*0062*/ 	.short	(.L_17 - .L_16)
	.align		4
.L_16:
        /*0064*/ 	.word	index@(_Z12calc_accountPiS_S_iii)
        /*0068*/ 	.word	0x00000000
.L_17:


//--------------------- .nv.compat                --------------------------
	.section	.nv.compat,"",@"SHT_CUDA_COMPAT_INFO"
	.align	4
        /*0000*/ 	.byte	0x02, 0x09, 0x00, 0x00, 0x02, 0x02, 0x01, 0x00, 0x02, 0x05, 0x05, 0x00, 0x03, 0x07, 0x01, 0x01
        /*0010*/ 	.byte	0x02, 0x03, 0x00, 0x00, 0x02, 0x06, 0x01, 0x00, 0x04, 0x0b, 0x08, 0x00, 0x09, 0x00, 0x00, 0x00
        /*0020*/ 	.byte	0x00, 0x00, 0x00, 0x00


//--------------------- .nv.info._Z23calc_sum__parallel_warpPiS_ii --------------------------
	.section	.nv.info._Z23calc_sum__parallel_warpPiS_ii,"",@"SHT_CUDA_INFO"
	.sectionflags	@""
	.align	4


	//----- nvinfo : EIATTR_CUDA_API_VERSION
	.align		4
        /*0000*/ 	.byte	0x04, 0x37
        /*0002*/ 	.short	(.L_19 - .L_18)
.L_18:
        /*0004*/ 	.word	0x00000082


	//----- nvinfo : EIATTR_KPARAM_INFO
	.align		4
.L_19:
        /*0008*/ 	.byte	0x04, 0x17
        /*000a*/ 	.short	(.L_21 - .L_20)
.L_20:
        /*000c*/ 	.word	0x00000000
        /*0010*/ 	.short	0x0003
        /*0012*/ 	.short	0x0014
        /*0014*/ 	.byte	0x00, 0xf0, 0x11, 0x00


	//----- nvinfo : EIATTR_KPARAM_INFO
	.align		4
.L_21:
        /*0018*/ 	.byte	0x04, 0x17
        /*001a*/ 	.short	(.L_23 - .L_22)
.L_22:
        /*001c*/ 	.word	0x00000000
        /*0020*/ 	.short	0x0002
        /*0022*/ 	.short	0x0010
        /*0024*/ 	.byte	0x00, 0xf0, 0x11, 0x00


	//----- nvinfo : EIATTR_KPARAM_INFO
	.align		4
.L_23:
        /*0028*/ 	.byte	0x04, 0x17
        /*002a*/ 	.short	(.L_25 - .L_24)
.L_24:
        /*002c*/ 	.word	0x00000000
        /*0030*/ 	.short	0x0001
        /*0032*/ 	.short	0x0008
        /*0034*/ 	.byte	0x00, 0xf5, 0x21, 0x00


	//----- nvinfo : EIATTR_KPARAM_INFO
	.align		4
.L_25:
        /*0038*/ 	.byte	0x04, 0x17
        /*003a*/ 	.short	(.L_27 - .L_26)
.L_26:
        /*003c*/ 	.word	0x00000000
        /*0040*/ 	.short	0x0000
        /*0042*/ 	.short	0x0000
        /*0044*/ 	.byte	0x00, 0xf5, 0x21, 0x00


	//----- nvinfo : EIATTR_SPARSE_MMA_MASK
	.align		4
.L_27:
        /*0048*/ 	.byte	0x03, 0x50
        /*004a*/ 	.short	0x0000


	//----- nvinfo : EIATTR_MAXREG_COUNT
	.align		4
        /*004c*/ 	.byte	0x03, 0x1b
        /*004e*/ 	.short	0x00ff


	//----- nvinfo : EIATTR_NUM_BARRIERS
	.align		4
        /*0050*/ 	.byte	0x02, 0x4c
        /*0052*/ 	.byte	0x01
	.zero		1


	//----- nvinfo : EIATTR_MERCURY_ISA_VERSION
	.align		4
        /*0054*/ 	.byte	0x03, 0x5f
        /*0056*/ 	.short	0x0101


	//----- nvinfo : EIATTR_UNUSED_LOAD_BYTE_OFFSET
	.align		4
        /*0058*/ 	.byte	0x04, 0x44
        /*005a*/ 	.short	(.L_29 - .L_28)


	//   ....[0]....
.L_28:
        /*005c*/ 	.word	0x00000440
        /*0060*/ 	.word	0x0000fff0


	//----- nvinfo : EIATTR_COOP_GROUP_MASK_REGIDS
	.align		4
.L_29:
        /*0064*/ 	.byte	0x04, 0x29
        /*0066*/ 	.short	(.L_31 - .L_30)


	//   ....[0]....
.L_30:
        /*0068*/ 	.word	0xffffffff


	//   ....[1]....
        /*006c*/ 	.word	0xffffffff


	//   ....[2]....
        /*0070*/ 	.word	0xffffffff


	//   ....[3]....
        /*0074*/ 	.word	0xffffffff


	//   ....[4]....
        /*0078*/ 	.word	0xffffffff


	//----- nvinfo : EIATTR_COOP_GROUP_INSTR_OFFSETS
	.align		4
.L_31:
        /*007c*/ 	.byte	0x04, 0x28
        /*007e*/ 	.short	(.L_33 - .L_32)


	//   ....[0]....
.L_32:
        /*0080*/ 	.word	0x00000150


	//   ....[1]....
        /*0084*/ 	.word	0x00000180


	//   ....[2]....
        /*0088*/ 	.word	0x000001a0


	//   ....[3]....
        /*008c*/ 	.word	0x000001d0


	//   ....[4]....
        /*0090*/ 	.word	0x00000240


	//----- nvinfo : EIATTR_VRC_CTA_INIT_COUNT
	.align		4
.L_33:
        /*0094*/ 	.byte	0x02, 0x4a
	.zero		1
	.zero		1


	//----- nvinfo : EIATTR_EXIT_INSTR_OFFSETS
	.align		4
        /*0098*/ 	.byte	0x04, 0x1c
        /*009a*/ 	.short	(.L_35 - .L_34)


	//   ....[0]....
.L_34:
        /*009c*/ 	.word	0x000002a0


	//   ....[1]....
        /*00a0*/ 	.word	0x00000340


	//   ....[2]....
        /*00a4*/ 	.word	0x000008d0


	//----- nvinfo : EIATTR_CRS_STACK_SIZE
	.align		4
.L_35:
        /*00a8*/ 	.byte	0x04, 0x1e
        /*00aa*/ 	.short	(.L_37 - .L_36)
.L_36:
        /*00ac*/ 	.word	0x00000000


	//----- nvinfo : EIATTR_CBANK_PARAM_SIZE
	.align		4
.L_37:
        /*00b0*/ 	.byte	0x03, 0x19
        /*00b2*/ 	.short	0x0018


	//----- nvinfo : EIATTR_PARAM_CBANK
	.align		4
        /*00b4*/ 	.byte	0x04, 0x0a
        /*00b6*/ 	.short	(.L_39 - .L_38)
	.align		4
.L_38:
        /*00b8*/ 	.word	index@(.nv.constant0._Z23calc_sum__parallel_warpPiS_ii)
        /*00bc*/ 	.short	0x0380
        /*00be*/ 	.short	0x0018


	//----- nvinfo : EIATTR_SW_WAR
	.align		4
.L_39:
        /*00c0*/ 	.byte	0x04, 0x36
        /*00c2*/ 	.short	(.L_41 - .L_40)
.L_40:
        /*00c4*/ 	.word	0x00000008
.L_41:


//--------------------- .nv.info._Z18calc_sum__parallelPiS_ii --------------------------
	.section	.nv.info._Z18calc_sum__parallelPiS_ii,"",@"SHT_CUDA_INFO"
	.sectionflags	@""
	.align	4


	//----- nvinfo : EIATTR_CUDA_API_VERSION
	.align		4
        /*0000*/ 	.byte	0x04, 0x37
        /*0002*/ 	.short	(.L_43 - .L_42)
.L_42:
        /*0004*/ 	.word	0x00000082


	//----- nvinfo : EIATTR_KPARAM_INFO
	.align		4
.L_43:
        /*0008*/ 	.byte	0x04, 0x17
        /*000a*/ 	.short	(.L_45 - .L_44)
.L_44:
        /*000c*/ 	.word	0x00000000
        /*0010*/ 	.short	0x0003
        /*0012*/ 	.short	0x0014
        /*0014*/ 	.byte	0x00, 0xf0, 0x11, 0x00


	//----- nvinfo : EIATTR_KPARAM_INFO
	.align		4
.L_45:
        /*0018*/ 	.byte	0x04, 0x17
        /*001a*/ 	.short	(.L_47 - .L_46)
.L_46:
        /*001c*/ 	.word	0x00000000
        /*0020*/ 	.short	0x0002
        /*0022*/ 	.short	0x0010
        /*0024*/ 	.byte	0x00, 0xf0, 0x11, 0x00


	//----- nvinfo : EIATTR_KPARAM_INFO
	.align		4
.L_47:
        /*0028*/ 	.byte	0x04, 0x17
        /*002a*/ 	.short	(.L_49 - .L_48)
.L_48:
        /*002c*/ 	.word	0x00000000
        /*0030*/ 	.short	0x0001
        /*0032*/ 	.short	0x0008
        /*0034*/ 	.byte	0x00, 0xf5, 0x21, 0x00


	//----- nvinfo : EIATTR_KPARAM_INFO
	.align		4
.L_49:
        /*0038*/ 	.byte	0x04, 0x17
        /*003a*/ 	.short	(.L_51 - .L_50)
.L_50:
        /*003c*/ 	.word	0x00000000
        /*0040*/ 	.short	0x0000
        /*0042*/ 	.short	0x0000
        /*0044*/ 	.byte	0x00, 0xf5, 0x21, 0x00


	//----- nvinfo : EIATTR_SPARSE_MMA_MASK
	.align		4
.L_51:
        /*0048*/ 	.byte	0x03, 0x50
        /*004a*/ 	.short	0x0000


	//----- nvinfo : EIATTR_MAXREG_COUNT
	.align		4
        /*004c*/ 	.byte	0x03, 0x1b
        /*004e*/ 	.short	0x00ff


	//----- nvinfo : EIATTR_NUM_BARRIERS
	.align		4
        /*0050*/ 	.byte	0x02, 0x4c
        /*0052*/ 	.byte	0x01
	.zero		1


	//----- nvinfo : EIATTR_MERCURY_ISA_VERSION
	.align		4
        /*0054*/ 	.byte	0x03, 0x5f
        /*0056*/ 	.short	0x0101


	//----- nvinfo : EIATTR_VRC_CTA_INIT_COUNT
	.align		4
        /*0058*/ 	.byte	0x02, 0x4a
	.zero		1
	.zero		1


	//----- nvinfo : EIATTR_EXIT_INSTR_OFFSETS
	.align		4
        /*005c*/ 	.byte	0x04, 0x1c
        /*005e*/ 	.short	(.L_53 - .L_52)


	//   ....[0]....
.L_52:
        /*0060*/ 	.word	0x000002d0


	//   ....[1]....
        /*0064*/ 	.word	0x00000350


	//----- nvinfo : EIATTR_CRS_STACK_SIZE
	.align		4
.L_53:
        /*0068*/ 	.byte	0x04, 0x1e
        /*006a*/ 	.short	(.L_55 - .L_54)
.L_54:
        /*006c*/ 	.word	0x00000000


	//----- nvinfo : EIATTR_CBANK_PARAM_SIZE
	.align		4
.L_55:
        /*0070*/ 	.byte	0x03, 0x19
        /*0072*/ 	.short	0x0018


	//----- nvinfo : EIATTR_PARAM_CBANK
	.align		4
        /*0074*/ 	.byte	0x04, 0x0a
        /*0076*/ 	.short	(.L_57 - .L_56)
	.align		4
.L_56:
        /*0078*/ 	.word	index@(.nv.constant0._Z18calc_sum__parallelPiS_ii)
        /*007c*/ 	.short	0x0380
        /*007e*/ 	.short	0x0018


	//----- nvinfo : EIATTR_SW_WAR
	.align		4
.L_57:
        /*0080*/ 	.byte	0x04, 0x36
        /*0082*/ 	.short	(.L_59 - .L_58)
.L_58:
        /*0084*/ 	.word	0x00000008
.L_59:


//--------------------- .nv.info._Z12calc_accountPiS_S_iii --------------------------
	.section	.nv.info._Z12calc_accountPiS_S_iii,"",@"SHT_CUDA_INFO"
	.sectionflags	@""
	.align	4


	//----- nvinfo : EIATTR_CUDA_API_VERSION
	.align		4
        /*0000*/ 	.byte	0x04, 0x37
        /*0002*/ 	.short	(.L_61 - .L_60)
.L_60:
        /*0004*/ 	.word	0x00000082


	//----- nvinfo : EIATTR_KPARAM_INFO
	.align		4
.L_61:
        /*0008*/ 	.byte	0x04, 0x17
        /*000a*/ 	.short	(.L_63 - .L_62)
.L_62:
        /*000c*/ 	.word	0x00000000
        /*0010*/ 	.short	0x0005
        /*0012*/ 	.short	0x0020
        /*0014*/ 	.byte	0x00, 0xf0, 0x11, 0x00


	//----- nvinfo : EIATTR_KPARAM_INFO
	.align		4
.L_63:
        /*0018*/ 	.byte	0x04, 0x17
        /*001a*/ 	.short	(.L_65 - .L_64)
.L_64:
        /*001c*/ 	.word	0x00000000
        /*0020*/ 	.short	0x0004
        /*0022*/ 	.short	0x001c
        /*0024*/ 	.byte	0x00, 0xf0, 0x11, 0x00


	//----- nvinfo : EIATTR_KPARAM_INFO
	.align		4
.L_65:
        /*0028*/ 	.byte	0x04, 0x17
        /*002a*/ 	.short	(.L_67 - .L_66)
.L_66:
        /*002c*/ 	.word	0x00000000
        /*0030*/ 	.short	0x0003
        /*0032*/ 	.short	0x0018
        /*0034*/ 	.byte	0x00, 0xf0, 0x11, 0x00


	//----- nvinfo : EIATTR_KPARAM_INFO
	.align		4
.L_67:
        /*0038*/ 	.byte	0x04, 0x17
        /*003a*/ 	.short	(.L_69 - .L_68)
.L_68:
        /*003c*/ 	.word	0x00000000
        /*0040*/ 	.short	0x0002
        /*0042*/ 	.short	0x0010
        /*0044*/ 	.byte	0x00, 0xf5, 0x21, 0x00


	//----- nvinfo : EIATTR_KPARAM_INFO
	.align		4
.L_69:
        /*0048*/ 	.byte	0x04, 0x17
        /*004a*/ 	.short	(.L_71 - .L_70)
.L_70:
        /*004c*/ 	.word	0x00000000
        /*0050*/ 	.short	0x0001
        /*0052*/ 	.short	0x0008
        /*0054*/ 	.byte	0x00, 0xf5, 0x21, 0x00


	//----- nvinfo : EIATTR_KPARAM_INFO
	.align		4
.L_71:
        /*0058*/ 	.byte	0x04, 0x17
        /*005a*/ 	.short	(.L_73 - .L_72)
.L_72:
        /*005c*/ 	.word	0x00000000
        /*0060*/ 	.short	0x0000
        /*0062*/ 	.short	0x0000
        /*0064*/ 	.byte	0x00, 0xf5, 0x21, 0x00


	//----- nvinfo : EIATTR_SPARSE_MMA_MASK
	.align		4
.L_73:
        /*0068*/ 	.byte	0x03, 0x50
        /*006a*/ 	.short	0x0000


	//----- nvinfo : EIATTR_MAXREG_COUNT
	.align		4
        /*006c*/ 	.byte	0x03, 0x1b
        /*006e*/ 	.short	0x00ff


	//----- nvinfo : EIATTR_NUM_BARRIERS
	.align		4
        /*0070*/ 	.byte	0x02, 0x4c
        /*0072*/ 	.byte	0x01
	.zero		1


	//----- nvinfo : EIATTR_MERCURY_ISA_VERSION
	.align		4
        /*0074*/ 	.byte	0x03, 0x5f
        /*0076*/ 	.short	0x0101


	//----- nvinfo : EIATTR_VRC_CTA_INIT_COUNT
	.align		4
        /*0078*/ 	.byte	0x02, 0x4a
	.zero		1
	.zero		1


	//----- nvinfo : EIATTR_EXIT_INSTR_OFFSETS
	.align		4
        /*007c*/ 	.byte	0x04, 0x1c
        /*007e*/ 	.short	(.L_75 - .L_74)


	//   ....[0]....
.L_74:
        /*0080*/ 	.word	0x000004d0


	//----- nvinfo : EIATTR_CBANK_PARAM_SIZE
	.align		4
.L_75:
        /*0084*/ 	.byte	0x03, 0x19
        /*0086*/ 	.short	0x0024


	//----- nvinfo : EIATTR_PARAM_CBANK
	.align		4
        /*0088*/ 	.byte	0x04, 0x0a
        /*008a*/ 	.short	(.L_77 - .L_76)
	.align		4
.L_76:
        /*008c*/ 	.word	index@(.nv.constant0._Z12calc_accountPiS_S_iii)
        /*0090*/ 	.short	0x0380
        /*0092*/ 	.short	0x0024


	//----- nvinfo : EIATTR_SW_WAR
	.align		4
.L_77:
        /*0094*/ 	.byte	0x04, 0x36
        /*0096*/ 	.short	(.L_79 - .L_78)
.L_78:
        /*0098*/ 	.word	0x00000008
.L_79:


//--------------------- .nv.callgraph             --------------------------
	.section	.nv.callgraph,"",@"SHT_CUDA_CALLGRAPH"
	.align	4
	.sectionentsize	8
	.align		4
        /*0000*/ 	.word	0x00000000
	.align		4
        /*0004*/ 	.word	0xffffffff
	.align		4
        /*0008*/ 	.word	0x00000000
	.align		4
        /*000c*/ 	.word	0xfffffffe
	.align		4
        /*0010*/ 	.word	0x00000000
	.align		4
        /*0014*/ 	.word	0xfffffffd
	.align		4
        /*0018*/ 	.word	0x00000000
	.align		4
        /*001c*/ 	.word	0xfffffffc


//--------------------- .text._Z23calc_sum__parallel_warpPiS_ii --------------------------
	.section	.text._Z23calc_sum__parallel_warpPiS_ii,"ax",@progbits
	.align	128
        .global         _Z23calc_sum__parallel_warpPiS_ii
        .type           _Z23calc_sum__parallel_warpPiS_ii,@function
        .size           _Z23calc_sum__parallel_warpPiS_ii,(.L_x_18 - _Z23calc_sum__parallel_warpPiS_ii)
        .other          _Z23calc_sum__parallel_warpPiS_ii,@"STO_CUDA_ENTRY STV_DEFAULT"
_Z23calc_sum__parallel_warpPiS_ii:
.text._Z23calc_sum__parallel_warpPiS_ii:
[----:B------:R-:W-:Y:S01]  /*0000*/  LDC R1, c[0x0][0x37c] ;  /* 0x0000df00ff017b82 */ /* 0x000fe20000000800 */
[----:B------:R-:W0:Y:S01]  /*0010*/  S2R R10, SR_TID.X ;  /* 0x00000000000a7919 */ /* 0x000e220000002100 */
[----:B------:R-:W0:Y:S01]  /*0020*/  LDCU UR4, c[0x0][0x390] ;  /* 0x00007200ff0477ac */ /* 0x000e220008000800 */
[----:B------:R-:W-:Y:S01]  /*0030*/  BSSY.RECONVERGENT B0, `(.L_x_0) ;  /* 0x0000011000007945 */ /* 0x000fe20003800200 */
[----:B------:R-:W-:Y:S01]  /*0040*/  IMAD.MOV.U32 R6, RZ, RZ, RZ ;  /* 0x000000ffff067224 */ /* 0x000fe200078e00ff */
[----:B------:R-:W1:Y:S01]  /*0050*/  S2R R0, SR_CTAID.X ;  /* 0x0000000000007919 */ /* 0x000e620000002500 */
[----:B------:R-:W2:Y:S01]  /*0060*/  LDCU.64 UR12, c[0x0][0x358] ;  /* 0x00006b00ff0c77ac */ /* 0x000ea20008000a00 */
[----:B0-----:R-:W-:-:S13]  /*0070*/  ISETP.GE.AND P0, PT, R10, UR4, PT ;  /* 0x000000040a007c0c */ /* 0x001fda000bf06270 */
[----:B-12---:R-:W-:Y:S05]  /*0080*/  @P0 BRA `(.L_x_1) ;  /* 0x00000000002c0947 */ /* 0x006fea0003800000 */
[----:B------:R-:W0:Y:S01]  /*0090*/  LDC R8, c[0x0][0x360] ;  /* 0x0000d800ff087b82 */ /* 0x000e220000000800 */
[----:B------:R-:W-:Y:S02]  /*00a0*/  IMAD.MOV.U32 R6, RZ, RZ, RZ ;  /* 0x000000ffff067224 */ /* 0x000fe400078e00ff */
[----:B------:R-:W-:-:S05]  /*00b0*/  IMAD.MOV.U32 R7, RZ, RZ, R10 ;  /* 0x000000ffff077224 */ /* 0x000fca00078e000a */
[----:B------:R-:W1:Y:S02]  /*00c0*/  LDC.64 R4, c[0x0][0x380] ;  /* 0x0000e000ff047b82 */ /* 0x000e640000000a00 */
.L_x_2:
[----:B------:R-:W-:-:S04]  /*00d0*/  IMAD R3, R0, UR4, R7 ;  /* 0x0000000400037c24 */ /* 0x000fc8000f8e0207 */
[----:B-1----:R-:W-:-:S06]  /*00e0*/  IMAD.WIDE R2, R3, 0x4, R4 ;  /* 0x0000000403027825 */ /* 0x002fcc00078e0204 */
[----:B------:R-:W2:Y:S01]  /*00f0*/  LDG.E R3, desc[UR12][R2.64] ;  /* 0x0000000c02037981 */ /* 0x000ea2000c1e1900 */
[----:B0-----:R-:W-:-:S05]  /*0100*/  IMAD.IADD R7, R8, 0x1, R7 ;  /* 0x0000000108077824 */ /* 0x001fca00078e0207 */
[----:B------:R-:W-:Y:S01]  /*0110*/  ISETP.GE.AND P0, PT, R7, UR4, PT ;  /* 0x0000000407007c0c */ /* 0x000fe2000bf06270 */
[----:B--2---:R-:W-:-:S12]  /*0120*/  IMAD.IADD R6, R3, 0x1, R6 ;  /* 0x0000000103067824 */ /* 0x004fd800078e0206 */
[----:B------:R-:W-:Y:S05]  /*0130*/  @!P0 BRA `(.L_x_2) ;  /* 0xfffffffc00e48947 */ /* 0x000fea000383ffff */
.L_x_1:
[----:B------:R-:W-:Y:S05]  /*0140*/  BSYNC.RECONVERGENT B0 ;  /* 0x0000000000007941 */ /* 0x000fea0003800200 */
.L_x_0:
[----:B------:R-:W0:Y:S01]  /*0150*/  SHFL.DOWN PT, R3, R6, 0x10, 0x1f ;  /* 0x0a001f0006037f89 */ /* 0x000e2200000e0000 */
[----:B------:R-:W-:Y:S01]  /*0160*/  ISETP.GT.U32.AND P1, PT, R10, 0x1f, PT ;  /* 0x0000001f0a00780c */ /* 0x000fe20003f24070 */
[----:B0-----:R-:W-:-:S05]  /*0170*/  IMAD.IADD R2, R3, 0x1, R6 ;  /* 0x0000000103027824 */ /* 0x001fca00078e0206 */
[----:B------:R-:W0:Y:S02]  /*0180*/  SHFL.DOWN PT, R3, R2, 0x8, 0x1f ;  /* 0x09001f0002037f89 */ /* 0x000e2400000e0000 */
[----:B0-----:R-:W-:-:S05]  /*0190*/  IMAD.IADD R4, R2, 0x1, R3 ;  /* 0x0000000102047824 */ /* 0x001fca00078e0203 */
[----:B------:R-:W0:Y:S02]  /*01a0*/  SHFL.DOWN PT, R3, R4, 0x4, 0x1f ;  /* 0x08801f0004037f89 */ /* 0x000e2400000e0000 */
[----:B0-----:R-:W-:Y:S01]  /*01b0*/  IMAD.IADD R5, R4, 0x1, R3 ;  /* 0x0000000104057824 */ /* 0x001fe200078e0203 */
[----:B------:R-:W-:-:S04]  /*01c0*/  LOP3.LUT R3, R10, 0x1f, RZ, 0xc0, !PT ;  /* 0x0000001f0a037812 */ /* 0x000fc800078ec0ff */
[----:B------:R-:W0:Y:S01]  /*01d0*/  SHFL.DOWN PT, R8, R5, 0x2, 0x1f ;  /* 0x08401f0005087f89 */ /* 0x000e2200000e0000 */
[----:B------:R-:W-:-:S13]  /*01e0*/  ISETP.NE.AND P0, PT, R3, RZ, PT ;  /* 0x000000ff0300720c */ /* 0x000fda0003f05270 */
[----:B------:R-:W1:Y:S01]  /*01f0*/  @!P0 S2R R9, SR_CgaCtaId ;  /* 0x0000000000098919 */ /* 0x000e620000008800 */
[----:B------:R-:W-:Y:S02]  /*0200*/  @!P0 MOV R6, 0x400 ;  /* 0x0000040000068802 */ /* 0x000fe40000000f00 */
[----:B------:R-:W-:-:S04]  /*0210*/  @!P0 SHF.R.U32.HI R2, RZ, 0x3, R10 ;  /* 0x00000003ff028819 */ /* 0x000fc8000001160a */
[----:B------:R-:W-:Y:S01]  /*0220*/  @!P0 LOP3.LUT R2, R2, 0x7c, RZ, 0xc0, !PT ;  /* 0x0000007c02028812 */ /* 0x000fe200078ec0ff */
[----:B0-----:R-:W-:-:S05]  /*0230*/  IMAD.IADD R8, R5, 0x1, R8 ;  /* 0x0000000105087824 */ /* 0x001fca00078e0208 */
[----:B------:R-:W0:Y:S01]  /*0240*/  SHFL.DOWN PT, R7, R8, 0x1, 0x1f ;  /* 0x08201f0008077f89 */ /* 0x000e2200000e0000 */
[----:B-1----:R-:W-:-:S05]  /*0250*/  @!P0 LEA R9, R9, R6, 0x18 ;  /* 0x0000000609098211 */ /* 0x002fca00078ec0ff */
[----:B------:R-:W-:Y:S02]  /*0260*/  @!P0 IMAD.IADD R2, R2, 0x1, R9 ;  /* 0x0000000102028824 */ /* 0x000fe400078e0209 */
[----:B0-----:R-:W-:-:S05]  /*0270*/  IMAD.IADD R7, R8, 0x1, R7 ;  /* 0x0000000108077824 */ /* 0x001fca00078e0207 */
[----:B------:R0:W-:Y:S01]  /*0280*/  @!P0 STS [R2], R7 ;  /* 0x0000000702008388 */ /* 0x0001e20000000800 */
[----:B------:R-:W-:Y:S06]  /*0290*/  BAR.SYNC.DEFER_BLOCKING 0x0 ;  /* 0x0000000000007b1d */ /* 0x000fec0000010000 */
[----:B------:R-:W-:Y:S05]  /*02a0*/  @P1 EXIT ;  /* 0x000000000000194d */ /* 0x000fea0003800000 */
[----:B------:R-:W1:Y:S02]  /*02b0*/  LDCU UR4, c[0x0][0x360] ;  /* 0x00006c00ff0477ac */ /* 0x000e640008000800 */
[----:B-1----:R-:W-:-:S06]  /*02c0*/  USHF.R.U32.HI UR8, URZ, 0x5, UR4 ;  /* 0x00000005ff087899 */ /* 0x002fcc0008011604 */
[----:B------:R-:W-:-:S13]  /*02d0*/  ISETP.GE.U32.AND P1, PT, R10, UR8, PT ;  /* 0x000000080a007c0c */ /* 0x000fda000bf26070 */
[----:B------:R-:W1:Y:S01]  /*02e0*/  @!P1 S2R R5, SR_CgaCtaId ;  /* 0x0000000000059919 */ /* 0x000e620000008800 */
[----:B0-----:R-:W-:-:S04]  /*02f0*/  @!P1 MOV R2, 0x400 ;  /* 0x0000040000029802 */ /* 0x001fc80000000f00 */
[----:B-1----:R-:W-:Y:S01]  /*0300*/  @!P1 LEA R4, R5, R2, 0x18 ;  /* 0x0000000205049211 */ /* 0x002fe200078ec0ff */
[----:B------:R-:W-:-:S04]  /*0310*/  IMAD.MOV.U32 R2, RZ, RZ, RZ ;  /* 0x000000ffff027224 */ /* 0x000fc800078e00ff */
[----:B------:R-:W-:-:S05]  /*0320*/  @!P1 IMAD R3, R3, 0x4, R4 ;  /* 0x0000000403039824 */ /* 0x000fca00078e0204 */
[----:B------:R0:W1:Y:S01]  /*0330*/  @!P1 LDS R2, [R3] ;  /* 0x0000000003029984 */ /* 0x0000620000000800 */
[----:B------:R-:W-:Y:S05]  /*0340*/  @P0 EXIT ;  /* 0x000000000000094d */ /* 0x000fea0003800000 */
[----:B------:R-:W-:-:S09]  /*0350*/  UISETP.GE.U32.AND UP0, UPT, UR4, 0x40, UPT ;  /* 0x000000400400788c */ /* 0x000fd2000bf06070 */
[----:B------:R-:W-:Y:S05]  /*0360*/  BRA.U !UP0, `(.L_x_3) ;  /* 0x00000005084c7547 */ /* 0x000fea000b800000 */
[----:B------:R-:W-:Y:S02]  /*0370*/  UIADD3 UR4, UPT, UPT, UR8, -0x2, URZ ;  /* 0xfffffffe08047890 */ /* 0x000fe4000fffe0ff */
[----:B------:R-:W-:Y:S02]  /*0380*/  UIADD3 UR5, UPT, UPT, UR8, -0x1, URZ ;  /* 0xffffffff08057890 */ /* 0x000fe4000fffe0ff */
[----:B------:R-:W-:Y:S02]  /*0390*/  UISETP.GE.U32.AND UP0, UPT, UR4, 0xf, UPT ;  /* 0x0000000f0400788c */ /* 0x000fe4000bf06070 */
[----:B------:R-:W-:Y:S01]  /*03a0*/  ULOP3.LUT UR9, UR5, 0xf, URZ, 0xc0, !UPT ;  /* 0x0000000f05097892 */ /* 0x000fe2000f8ec0ff */
[----:B------:R-:W-:-:S06]  /*03b0*/  UMOV UR4, 0x1 ;  /* 0x0000000100047882 */ /* 0x000fcc0000000000 */
[----:B------:R-:W-:Y:S05]  /*03c0*/  BRA.U !UP0, `(.L_x_4) ;  /* 0x0000000108687547 */ /* 0x000fea000b800000 */
[----:B------:R-:W2:Y:S01]  /*03d0*/  S2UR UR7, SR_CgaCtaId ;  /* 0x00000000000779c3 */ /* 0x000ea20000008800 */
[----:B------:R-:W-:Y:S01]  /*03e0*/  ULOP3.LUT UR4, UR5, 0xfffffff0, URZ, 0xc0, !UPT ;  /* 0xfffffff005047892 */ /* 0x000fe2000f8ec0ff */
[----:B------:R-:W-:Y:S02]  /*03f0*/  UMOV UR6, 0x400 ;  /* 0x0000040000067882 */ /* 0x000fe40000000000 */
[----:B--2---:R-:W-:Y:S02]  /*0400*/  ULEA UR6, UR7, UR6, 0x18 ;  /* 0x0000000607067291 */ /* 0x004fe4000f8ec0ff */
[----:B------:R-:W-:Y:S02]  /*0410*/  UIADD3 UR7, UPT, UPT, -UR4, URZ, URZ ;  /* 0x000000ff04077290 */ /* 0x000fe4000fffe1ff */
[----:B------:R-:W-:Y:S01]  /*0420*/  UIADD3 UR6, UPT, UPT, UR6, 0x20, URZ ;  /* 0x0000002006067890 */ /* 0x000fe2000fffe0ff */
[----:B------:R-:W-:-:S11]  /*0430*/  UMOV UR4, URZ ;  /* 0x000000ff00047c82 */ /* 0x000fd60008000000 */
.L_x_5:
[----:B------:R-:W1:Y:S01]  /*0440*/  LDS.128 R16, [UR6+-0x20] ;  /* 0xffffe006ff107984 */ /* 0x000e620008000c00 */
[----:B------:R-:W-:Y:S02]  /*0450*/  UIADD3 UR7, UPT, UPT, UR7, 0x10, URZ ;  /* 0x0000001007077890 */ /* 0x000fe4000fffe0ff */
[----:B------:R-:W-:Y:S01]  /*0460*/  UIADD3 UR4, UPT, UPT, UR4, 0x10, URZ ;  /* 0x0000001004047890 */ /* 0x000fe2000fffe0ff */
[----:B------:R-:W2:Y:S01]  /*0470*/  LDS.128 R12, [UR6+-0x10] ;  /* 0xfffff006ff0c7984 */ /* 0x000ea20008000c00 */
[----:B------:R-:W-:-:S03]  /*0480*/  UISETP.NE.AND UP0, UPT, UR7, URZ, UPT ;  /* 0x000000ff0700728c */ /* 0x000fc6000bf05270 */
[----:B------:R-:W3:Y:S04]  /*0490*/  LDS.128 R8, [UR6] ;  /* 0x00000006ff087984 */ /* 0x000ee80008000c00 */
[----:B------:R-:W4:Y:S04]  /*04a0*/  LDS.128 R4, [UR6+0x10] ;  /* 0x00001006ff047984 */ /* 0x000f280008000c00 */
[----:B0-----:R-:W0:Y:S01]  /*04b0*/  LDS R3, [UR6+0x20] ;  /* 0x00002006ff037984 */ /* 0x001e220008000800 */
[----:B------:R-:W-:Y:S01]  /*04c0*/  UIADD3 UR6, UPT, UPT, UR6, 0x40, URZ ;  /* 0x0000004006067890 */ /* 0x000fe2000fffe0ff */
[----:B-1----:R-:W-:-:S04]  /*04d0*/  IADD3 R17, PT, PT, R18, R17, R2 ;  /* 0x0000001112117210 */ /* 0x002fc80007ffe002 */
[----:B--2---:R-:W-:-:S04]  /*04e0*/  IADD3 R12, PT, PT, R12, R19, R17 ;  /* 0x000000130c0c7210 */ /* 0x004fc80007ffe011 */
[----:B------:R-:W-:-:S04]  /*04f0*/  IADD3 R12, PT, PT, R14, R13, R12 ;  /* 0x0000000d0e0c7210 */ /* 0x000fc80007ffe00c */
[----:B---3--:R-:W-:-:S04]  /*0500*/  IADD3 R8, PT, PT, R8, R15, R12 ;  /* 0x0000000f08087210 */ /* 0x008fc80007ffe00c */
[----:B------:R-:W-:-:S04]  /*0510*/  IADD3 R8, PT, PT, R10, R9, R8 ;  /* 0x000000090a087210 */ /* 0x000fc80007ffe008 */
[----:B----4-:R-:W-:-:S04]  /*0520*/  IADD3 R4, PT, PT, R4, R11, R8 ;  /* 0x0000000b04047210 */ /* 0x010fc80007ffe008 */
[----:B------:R-:W-:-:S04]  /*0530*/  IADD3 R4, PT, PT, R6, R5, R4 ;  /* 0x0000000506047210 */ /* 0x000fc80007ffe004 */
[----:B0-----:R-:W-:Y:S01]  /*0540*/  IADD3 R2, PT, PT, R3, R7, R4 ;  /* 0x0000000703027210 */ /* 0x001fe20007ffe004 */
[----:B------:R-:W-:Y:S06]  /*0550*/  BRA.U UP0, `(.L_x_5) ;  /* 0xfffffffd00b87547 */ /* 0x000fec000b83ffff */
[----:B------:R-:W-:-:S12]  /*0560*/  UIADD3 UR4, UPT, UPT, UR4, 0x1, URZ ;  /* 0x0000000104047890 */ /* 0x000fd8000fffe0ff */
.L_x_4:
[----:B------:R-:W-:-:S09]  /*0570*/  UISETP.NE.AND UP0, UPT, UR9, URZ, UPT ;  /* 0x000000ff0900728c */ /* 0x000fd2000bf05270 */
[----:B------:R-:W-:Y:S05]  /*0580*/  BRA.U !UP0, `(.L_x_3) ;  /* 0x0000000108c47547 */ /* 0x000fea000b800000 */
[----:B------:R-:W-:Y:S02]  /*0590*/  UISETP.GE.U32.AND UP0, UPT, UR9, 0x8, UPT ;  /* 0x000000080900788c */ /* 0x000fe4000bf06070 */
[----:B------:R-:W-:-:S04]  /*05a0*/  ULOP3.LUT UR10, UR5, 0x7, URZ, 0xc0, !UPT ;  /* 0x00000007050a7892 */ /* 0x000fc8000f8ec0ff */
[----:B------:R-:W-:-:S03]  /*05b0*/  UISETP.NE.AND UP1, UPT, UR10, URZ, UPT ;  /* 0x000000ff0a00728c */ /* 0x000fc6000bf25270 */
[----:B------:R-:W-:Y:S08]  /*05c0*/  BRA.U !UP0, `(.L_x_6) ;  /* 0x0000000108447547 */ /* 0x000ff0000b800000 */
[----:B------:R-:W2:Y:S01]  /*05d0*/  S2UR UR7, SR_CgaCtaId ;  /* 0x00000000000779c3 */ /* 0x000ea20000008800 */
[----:B------:R-:W-:Y:S02]  /*05e0*/  UMOV UR6, 0x400 ;  /* 0x0000040000067882 */ /* 0x000fe40000000000 */
[----:B--2---:R-:W-:-:S04]  /*05f0*/  ULEA UR6, UR7, UR6, 0x18 ;  /* 0x0000000607067291 */ /* 0x004fc8000f8ec0ff */
[----:B------:R-:W-:Y:S02]  /*0600*/  ULEA UR6, UR4, UR6, 0x2 ;  /* 0x0000000604067291 */ /* 0x000fe4000f8e10ff */
[----:B------:R-:W-:-:S07]  /*0610*/  UIADD3 UR4, UPT, UPT, UR4, 0x8, URZ ;  /* 0x0000000804047890 */ /* 0x000fce000fffe0ff */
[----:B0-----:R-:W-:Y:S04]  /*0620*/  LDS R3, [UR6] ;  /* 0x00000006ff037984 */ /* 0x001fe80008000800 */
[----:B------:R-:W1:Y:S04]  /*0630*/  LDS R4, [UR6+0x4] ;  /* 0x00000406ff047984 */ /* 0x000e680008000800 */
[----:B------:R-:W-:Y:S04]  /*0640*/  LDS R6, [UR6+0x8] ;  /* 0x00000806ff067984 */ /* 0x000fe80008000800 */
[----:B------:R-:W0:Y:S04]  /*0650*/  LDS R5, [UR6+0xc] ;  /* 0x00000c06ff057984 */ /* 0x000e280008000800 */
[----:B------:R-:W-:Y:S04]  /*0660*/  LDS R8, [UR6+0x10] ;  /* 0x00001006ff087984 */ /* 0x000fe80008000800 */
[----:B------:R-:W2:Y:S04]  /*0670*/  LDS R7, [UR6+0x14] ;  /* 0x00001406ff077984 */ /* 0x000ea80008000800 */
[----:B------:R-:W-:Y:S04]  /*0680*/  LDS R10, [UR6+0x18] ;  /* 0x00001806ff0a7984 */ /* 0x000fe80008000800 */
[----:B------:R-:W3:Y:S01]  /*0690*/  LDS R9, [UR6+0x1c] ;  /* 0x00001c06ff097984 */ /* 0x000ee20008000800 */
[----:B-1----:R-:W-:-:S04]  /*06a0*/  IADD3 R3, PT, PT, R4, R3, R2 ;  /* 0x0000000304037210 */ /* 0x002fc80007ffe002 */
[----:B0-----:R-:W-:-:S04]  /*06b0*/  IADD3 R3, PT, PT, R5, R6, R3 ;  /* 0x0000000605037210 */ /* 0x001fc80007ffe003 */
[----:B--2---:R-:W-:-:S04]  /*06c0*/  IADD3 R3, PT, PT, R7, R8, R3 ;  /* 0x0000000807037210 */ /* 0x004fc80007ffe003 */
[----:B---3--:R-:W-:-:S07]  /*06d0*/  IADD3 R2, PT, PT, R9, R10, R3 ;  /* 0x0000000a09027210 */ /* 0x008fce0007ffe003 */
.L_x_6:
        /* <DEDUP_REMOVED lines=13> */
[----:B------:R-:W0:Y:S01]  /*07b0*/  LDS R6, [UR6+0xc] ;  /* 0x00000c06ff067984 */ /* 0x000e220008000800 */
[----:B-1----:R-:W-:-:S04]  /*07c0*/  IADD3 R2, PT, PT, R4, R3, R2 ;  /* 0x0000000304027210 */ /* 0x002fc80007ffe002 */
[----:B0-----:R-:W-:-:S07]  /*07d0*/  IADD3 R2, PT, PT, R6, R5, R2 ;  /* 0x0000000506027210 */ /* 0x001fce0007ffe002 */
.L_x_7:
[----:B------:R-:W-:Y:S05]  /*07e0*/  BRA.U !UP1, `(.L_x_3) ;  /* 0x00000001092c7547 */ /* 0x000fea000b800000 */
[----:B------:R-:W2:Y:S01]  /*07f0*/  S2UR UR7, SR_CgaCtaId ;  /* 0x00000000000779c3 */ /* 0x000ea20000008800 */
[----:B------:R-:W-:Y:S01]  /*0800*/  UMOV UR6, 0x400 ;  /* 0x0000040000067882 */ /* 0x000fe20000000000 */
[----:B------:R-:W-:Y:S02]  /*0810*/  UIADD3 UR5, UPT, UPT, -UR5, URZ, URZ ;  /* 0x000000ff05057290 */ /* 0x000fe4000fffe1ff */
[----:B--2---:R-:W-:-:S04]  /*0820*/  ULEA UR6, UR7, UR6, 0x18 ;  /* 0x0000000607067291 */ /* 0x004fc8000f8ec0ff */
[----:B------:R-:W-:-:S12]  /*0830*/  ULEA UR4, UR4, UR6, 0x2 ;  /* 0x0000000604047291 */ /* 0x000fd8000f8e10ff */
.L_x_8:
[----:B0-----:R-:W1:Y:S01]  /*0840*/  LDS R3, [UR4] ;  /* 0x00000004ff037984 */ /* 0x001e620008000800 */
[----:B------:R-:W-:Y:S02]  /*0850*/  UIADD3 UR5, UPT, UPT, UR5, 0x1, URZ ;  /* 0x0000000105057890 */ /* 0x000fe4000fffe0ff */
[----:B------:R-:W-:Y:S02]  /*0860*/  UIADD3 UR4, UPT, UPT, UR4, 0x4, URZ ;  /* 0x0000000404047890 */ /* 0x000fe4000fffe0ff */
[----:B------:R-:W-:Y:S01]  /*0870*/  UISETP.NE.AND UP0, UPT, UR5, URZ, UPT ;  /* 0x000000ff0500728c */ /* 0x000fe2000bf05270 */
[----:B-1----:R-:W-:-:S08]  /*0880*/  IMAD.IADD R2, R3, 0x1, R2 ;  /* 0x0000000103027824 */ /* 0x002fd000078e0202 */
[----:B------:R-:W-:Y:S05]  /*0890*/  BRA.U UP0, `(.L_x_8) ;  /* 0xfffffffd00e87547 */ /* 0x000fea000b83ffff */
.L_x_3:
[----:B------:R-:W2:Y:S02]  /*08a0*/  LDC.64 R4, c[0x0][0x388] ;  /* 0x0000e200ff047b82 */ /* 0x000ea40000000a00 */
[----:B--2---:R-:W-:-:S05]  /*08b0*/  IMAD.WIDE.U32 R4, R0, 0x4, R4 ;  /* 0x0000000400047825 */ /* 0x004fca00078e0004 */
[----:B-1----:R-:W-:Y:S01]  /*08c0*/  STG.E desc[UR12][R4.64], R2 ;  /* 0x0000000204007986 */ /* 0x002fe2000c10190c */
[----:B------:R-:W-:Y:S05]  /*08d0*/  EXIT ;  /* 0x000000000000794d */ /* 0x000fea0003800000 */
.L_x_9:
[----:B------:R-:W-:-:S00]  /*08e0*/  BRA `(.L_x_9) ;  /* 0xfffffffc00fc7947 */ /* 0x000fc0000383ffff */
[----:B------:R-:W-:-:S00]  /*08f0*/  NOP ;  /* 0x0000000000007918 */ /* 0x000fc00000000000 */
        /* <DEDUP_REMOVED lines=8> */
.L_x_18:


//--------------------- .text._Z18calc_sum__parallelPiS_ii --------------------------
	.section	.text._Z18calc_sum__parallelPiS_ii,"ax",@progbits
	.align	128
        .global         _Z18calc_sum__parallelPiS_ii
        .type           _Z18calc_sum__parallelPiS_ii,@function
        .size           _Z18calc_sum__parallelPiS_ii,(.L_x_19 - _Z18calc_sum__parallelPiS_ii)
        .other          _Z18calc_sum__parallelPiS_ii,@"STO_CUDA_ENTRY STV_DEFAULT"
_Z18calc_sum__parallelPiS_ii:
.text._Z18calc_sum__parallelPiS_ii:
[----:B------:R-:W-:Y:S08]  /*0000*/  LDC R1, c[0x0][0x37c] ;  /* 0x0000df00ff017b82 */ /* 0x000ff00000000800 */
[----:B------:R-:W0:Y:S01]  /*0010*/  S2UR UR5, SR_CgaCtaId ;  /* 0x00000000000579c3 */ /* 0x000e220000008800 */
[----:B------:R-:W1:Y:S01]  /*0020*/  S2R R8, SR_TID.X ;  /* 0x0000000000087919 */ /* 0x000e620000002100 */
[----:B------:R-:W-:Y:S01]  /*0030*/  UMOV UR4, 0x400 ;  /* 0x0000040000047882 */ /* 0x000fe20000000000 */
[----:B------:R-:W2:Y:S01]  /*0040*/  LDCU.64 UR6, c[0x0][0x358] ;  /* 0x00006b00ff0677ac */ /* 0x000ea20008000a00 */
[----:B------:R-:W-:Y:S01]  /*0050*/  BSSY.RECONVERGENT B0, `(.L_x_10) ;  /* 0x0000016000007945 */ /* 0x000fe20003800200 */
[----:B------:R-:W3:Y:S01]  /*0060*/  S2R R9, SR_CTAID.X ;  /* 0x0000000000097919 */ /* 0x000ee20000002500 */
[----:B0-----:R-:W-:Y:S01]  /*0070*/  ULEA UR4, UR5, UR4, 0x18 ;  /* 0x0000000405047291 */ /* 0x001fe2000f8ec0ff */
[----:B------:R-:W0:Y:S05]  /*0080*/  LDCU UR5, c[0x0][0x390] ;  /* 0x00007200ff0577ac */ /* 0x000e2a0008000800 */
[----:B-1----:R-:W-:-:S05]  /*0090*/  LEA R0, R8, UR4, 0x2 ;  /* 0x0000000408007c11 */ /* 0x002fca000f8e10ff */
[----:B------:R1:W-:Y:S01]  /*00a0*/  STS [R0], RZ ;  /* 0x000000ff00007388 */ /* 0x0003e20000000800 */
[----:B0-----:R-:W-:-:S13]  /*00b0*/  ISETP.GE.AND P0, PT, R8, UR5, PT ;  /* 0x0000000508007c0c */ /* 0x001fda000bf06270 */
[----:B-123--:R-:W-:Y:S05]  /*00c0*/  @P0 BRA `(.L_x_11) ;  /* 0x0000000000380947 */ /* 0x00efea0003800000 */
[----:B------:R-:W0:Y:S01]  /*00d0*/  LDC R11, c[0x0][0x360] ;  /* 0x0000d800ff0b7b82 */ /* 0x000e220000000800 */
[----:B------:R-:W-:Y:S01]  /*00e0*/  BSSY.RECONVERGENT B1, `(.L_x_12) ;  /* 0x000000b000017945 */ /* 0x000fe20003800200 */
[----:B------:R-:W-:Y:S02]  /*00f0*/  IMAD.MOV.U32 R7, RZ, RZ, RZ ;  /* 0x000000ffff077224 */ /* 0x000fe400078e00ff */
[----:B------:R-:W-:-:S04]  /*0100*/  IMAD.MOV.U32 R6, RZ, RZ, R8 ;  /* 0x000000ffff067224 */ /* 0x000fc800078e0008 */
[----:B------:R-:W1:Y:S03]  /*0110*/  LDC.64 R4, c[0x0][0x380] ;  /* 0x0000e000ff047b82 */ /* 0x000e660000000a00 */
.L_x_13:
[----:B------:R-:W-:-:S04]  /*0120*/  IMAD R3, R9, UR5, R6 ;  /* 0x0000000509037c24 */ /* 0x000fc8000f8e0206 */
[----:B-1----:R-:W-:-:S06]  /*0130*/  IMAD.WIDE R2, R3, 0x4, R4 ;  /* 0x0000000403027825 */ /* 0x002fcc00078e0204 */
[----:B------:R-:W2:Y:S01]  /*0140*/  LDG.E R2, desc[UR6][R2.64] ;  /* 0x0000000602027981 */ /* 0x000ea2000c1e1900 */
[----:B0-----:R-:W-:-:S04]  /*0150*/  IADD3 R6, PT, PT, R11, R6, RZ ;  /* 0x000000060b067210 */ /* 0x001fc80007ffe0ff */
[----:B------:R-:W-:Y:S01]  /*0160*/  ISETP.GE.AND P0, PT, R6, UR5, PT ;  /* 0x0000000506007c0c */ /* 0x000fe2000bf06270 */
[----:B--2---:R-:W-:-:S12]  /*0170*/  IMAD.IADD R7, R2, 0x1, R7 ;  /* 0x0000000102077824 */ /* 0x004fd800078e0207 */
[----:B------:R-:W-:Y:S05]  /*0180*/  @!P0 BRA `(.L_x_13) ;  /* 0xfffffffc00e48947 */ /* 0x000fea000383ffff */
[----:B------:R-:W-:Y:S05]  /*0190*/  BSYNC.RECONVERGENT B1 ;  /* 0x0000000000017941 */ /* 0x000fea0003800200 */
.L_x_12:
[----:B------:R0:W-:Y:S02]  /*01a0*/  STS [R0], R7 ;  /* 0x0000000700007388 */ /* 0x0001e40000000800 */
.L_x_11:
[----:B------:R-:W-:Y:S05]  /*01b0*/  BSYNC.RECONVERGENT B0 ;  /* 0x0000000000007941 */ /* 0x000fea0003800200 */
.L_x_10:
[----:B------:R-:W1:Y:S01]  /*01c0*/  LDCU UR4, c[0x0][0x360] ;  /* 0x00006c00ff0477ac */ /* 0x000e620008000800 */
[----:B------:R-:W-:Y:S01]  /*01d0*/  BAR.SYNC.DEFER_BLOCKING 0x0 ;  /* 0x0000000000007b1d */ /* 0x000fe20000010000 */
[----:B------:R-:W-:Y:S01]  /*01e0*/  ISETP.NE.AND P0, PT, R8, RZ, PT ;  /* 0x000000ff0800720c */ /* 0x000fe20003f05270 */
[----:B-1----:R-:W-:-:S09]  /*01f0*/  UISETP.GE.U32.AND UP0, UPT, UR4, 0x2, UPT ;  /* 0x000000020400788c */ /* 0x002fd2000bf06070 */
[----:B------:R-:W-:Y:S05]  /*0200*/  BRA.U !UP0, `(.L_x_14) ;  /* 0x0000000108307547 */ /* 0x000fea000b800000 */
[----:B------:R-:W-:-:S07]  /*0210*/  IMAD.U32 R2, RZ, RZ, UR4 ;  /* 0x00000004ff027e24 */ /* 0x000fce000f8e00ff */
.L_x_15:
[----:B0-----:R-:W-:-:S04]  /*0220*/  SHF.R.U32.HI R7, RZ, 0x1, R2 ;  /* 0x00000001ff077819 */ /* 0x001fc80000011602 */
[----:B------:R-:W-:-:S13]  /*0230*/  ISETP.GE.U32.AND P1, PT, R8, R7, PT ;  /* 0x000000070800720c */ /* 0x000fda0003f26070 */
[----:B------:R-:W-:Y:S01]  /*0240*/  @!P1 LEA R3, R7, R0, 0x2 ;  /* 0x0000000007039211 */ /* 0x000fe200078e10ff */
[----:B------:R-:W-:Y:S05]  /*0250*/  @!P1 LDS R4, [R0] ;  /* 0x0000000000049984 */ /* 0x000fea0000000800 */
[----:B------:R-:W0:Y:S02]  /*0260*/  @!P1 LDS R3, [R3] ;  /* 0x0000000003039984 */ /* 0x000e240000000800 */
[----:B0-----:R-:W-:-:S05]  /*0270*/  @!P1 IMAD.IADD R5, R3, 0x1, R4 ;  /* 0x0000000103059824 */ /* 0x001fca00078e0204 */
[----:B------:R1:W-:Y:S01]  /*0280*/  @!P1 STS [R0], R5 ;  /* 0x0000000500009388 */ /* 0x0003e20000000800 */
[----:B------:R-:W-:Y:S01]  /*0290*/  BAR.SYNC.DEFER_BLOCKING 0x0 ;  /* 0x0000000000007b1d */ /* 0x000fe20000010000 */
[----:B------:R-:W-:Y:S02]  /*02a0*/  ISETP.GT.U32.AND P1, PT, R2, 0x3, PT ;  /* 0x000000030200780c */ /* 0x000fe40003f24070 */
[----:B------:R-:W-:-:S11]  /*02b0*/  MOV R2, R7 ;  /* 0x0000000700027202 */ /* 0x000fd60000000f00 */
[----:B-1----:R-:W-:Y:S05]  /*02c0*/  @P1 BRA `(.L_x_15) ;  /* 0xfffffffc00d41947 */ /* 0x002fea000383ffff */
.L_x_14:
[----:B------:R-:W-:Y:S05]  /*02d0*/  @P0 EXIT ;  /* 0x000000000000094d */ /* 0x000fea0003800000 */
[----:B------:R-:W1:Y:S01]  /*02e0*/  S2UR UR5, SR_CgaCtaId ;  /* 0x00000000000579c3 */ /* 0x000e620000008800 */
[----:B------:R-:W-:-:S07]  /*02f0*/  UMOV UR4, 0x400 ;  /* 0x0000040000047882 */ /* 0x000fce0000000000 */
[----:B------:R-:W2:Y:S01]  /*0300*/  LDC.64 R2, c[0x0][0x388] ;  /* 0x0000e200ff027b82 */ /* 0x000ea20000000a00 */
[----:B-1----:R-:W-:Y:S01]  /*0310*/  ULEA UR4, UR5, UR4, 0x18 ;  /* 0x0000000405047291 */ /* 0x002fe2000f8ec0ff */
[----:B--2---:R-:W-:-:S08]  /*0320*/  IMAD.WIDE.U32 R2, R9, 0x4, R2 ;  /* 0x0000000409027825 */ /* 0x004fd000078e0002 */
[----:B------:R-:W1:Y:S04]  /*0330*/  LDS R5, [UR4] ;  /* 0x00000004ff057984 */ /* 0x000e680008000800 */
[----:B-1----:R-:W-:Y:S01]  /*0340*/  STG.E desc[UR6][R2.64], R5 ;  /* 0x0000000502007986 */ /* 0x002fe2000c101906 */
[----:B------:R-:W-:Y:S05]  /*0350*/  EXIT ;  /* 0x000000000000794d */ /* 0x000fea0003800000 */
.L_x_16:
        /* <DEDUP_REMOVED lines=10> */
.L_x_19:


//--------------------- .text._Z12calc_accountPiS_S_iii --------------------------
	.section	.text._Z12calc_accountPiS_S_iii,"ax",@progbits
	.align	128
        .global         _Z12calc_accountPiS_S_iii
        .type           _Z12calc_accountPiS_S_iii,@function
        .size           _Z12calc_accountPiS_S_iii,(.L_x_20 - _Z12calc_accountPiS_S_iii)
        .other          _Z12calc_accountPiS_S_iii,@"STO_CUDA_ENTRY STV_DEFAULT"
_Z12calc_accountPiS_S_iii:
.text._Z12calc_accountPiS_S_iii:
[----:B------:R-:W-:Y:S01]  /*0000*/  LDC R1, c[0x0][0x37c] ;  /* 0x0000df00ff017b82 */ /* 0x000fe20000000800 */
[----:B------:R-:W0:Y:S07]  /*0010*/  S2R R0, SR_TID.Y ;  /* 0x0000000000007919 */ /* 0x000e2e0000002200 */
[----:B------:R-:W1:Y:S01]  /*0020*/  LDC R3, c[0x0][0x3a0] ;  /* 0x0000e800ff037b82 */ /* 0x000e620000000800 */
[----:B------:R-:W2:Y:S01]  /*0030*/  LDCU.64 UR4, c[0x0][0x398] ;  /* 0x00007300ff0477ac */ /* 0x000ea20008000a00 */
[----:B------:R-:W3:Y:S01]  /*0040*/  S2R R13, SR_TID.X ;  /* 0x00000000000d7919 */ /* 0x000ee20000002100 */
[----:B------:R-:W4:Y:S01]  /*0050*/  LDCU.64 UR6, c[0x0][0x358] ;  /* 0x00006b00ff0677ac */ /* 0x000f220008000a00 */
[----:B------:R-:W3:Y:S01]  /*0060*/  S2R R4, SR_CTAID.X ;  /* 0x0000000000047919 */ /* 0x000ee20000002500 */
[C---:B-1----:R-:W-:Y:S01]  /*0070*/  ISETP.NE.AND P1, PT, R3.reuse, RZ, PT ;  /* 0x000000ff0300720c */ /* 0x042fe20003f25270 */
[----:B0-----:R-:W-:-:S02]  /*0080*/  IMAD R5, R3, 0x20, R0 ;  /* 0x0000002003057824 */ /* 0x001fc400078e0200 */
[----:B------:R-:W0:Y:S03]  /*0090*/  LDC.64 R2, c[0x0][0x388] ;  /* 0x0000e200ff027b82 */ /* 0x000e260000000a00 */
[----:B--2---:R-:W-:-:S07]  /*00a0*/  ISETP.GE.AND P0, PT, R5, UR5, PT ;  /* 0x0000000505007c0c */ /* 0x004fce000bf06270 */
[C---:B------:R-:W-:Y:S01]  /*00b0*/  @P1 IADD3 R7, PT, PT, R5.reuse, -0x1, RZ ;  /* 0xffffffff05071810 */ /* 0x040fe20007ffe0ff */
[----:B---3--:R-:W-:Y:S01]  /*00c0*/  IMAD R4, R4, 0x20, R13 ;  /* 0x0000002004047824 */ /* 0x008fe200078e020d */
[----:B------:R-:W1:Y:S03]  /*00d0*/  @P1 LDC R6, c[0x0][0x398] ;  /* 0x0000e600ff061b82 */ /* 0x000e660000000800 */
[----:B------:R-:W-:Y:S01]  /*00e0*/  IMAD R5, R5, UR4, R4 ;  /* 0x0000000405057c24 */ /* 0x000fe2000f8e0204 */
[----:B------:R-:W-:-:S13]  /*00f0*/  ISETP.GE.OR P0, PT, R4, UR4, P0 ;  /* 0x0000000404007c0c */ /* 0x000fda0008706670 */
[----:B------:R-:W2:Y:S01]  /*0100*/  @!P0 LDC.64 R8, c[0x0][0x380] ;  /* 0x0000e000ff088b82 */ /* 0x000ea20000000a00 */
[----:B-1----:R-:W-:Y:S02]  /*0110*/  @P1 IMAD R7, R7, R6, R4 ;  /* 0x0000000607071224 */ /* 0x002fe400078e0204 */
[----:B------:R-:W-:Y:S02]  /*0120*/  IMAD.MOV.U32 R4, RZ, RZ, RZ ;  /* 0x000000ffff047224 */ /* 0x000fe400078e00ff */
[----:B0-----:R-:W-:-:S05]  /*0130*/  @P1 IMAD.WIDE R6, R7, 0x4, R2 ;  /* 0x0000000407061825 */ /* 0x001fca00078e0202 */
[----:B----4-:R-:W3:Y:S01]  /*0140*/  @P1 LDG.E R4, desc[UR6][R6.64] ;  /* 0x0000000606041981 */ /* 0x010ee2000c1e1900 */
[----:B--2---:R-:W-:-:S06]  /*0150*/  @!P0 IMAD.WIDE R8, R5, 0x4, R8 ;  /* 0x0000000405088825 */ /* 0x004fcc00078e0208 */
[----:B------:R-:W3:Y:S01]  /*0160*/  @!P0 LDG.E R9, desc[UR6][R8.64] ;  /* 0x0000000608098981 */ /* 0x000ee2000c1e1900 */
[----:B------:R-:W0:Y:S01]  /*0170*/  S2UR UR5, SR_CgaCtaId ;  /* 0x00000000000579c3 */ /* 0x000e220000008800 */
[----:B------:R-:W-:Y:S02]  /*0180*/  UMOV UR4, 0x400 ;  /* 0x0000040000047882 */ /* 0x000fe40000000000 */
[----:B0-----:R-:W-:-:S06]  /*0190*/  ULEA UR4, UR5, UR4, 0x18 ;  /* 0x0000000405047291 */ /* 0x001fcc000f8ec0ff */
[----:B------:R-:W-:-:S05]  /*01a0*/  LEA R10, R0, UR4, 0x7 ;  /* 0x00000004000a7c11 */ /* 0x000fca000f8e38ff */
[C---:B------:R-:W-:Y:S01]  /*01b0*/  IMAD R10, R13.reuse, 0x4, R10 ;  /* 0x000000040d0a7824 */ /* 0x040fe200078e020a */
[----:B------:R-:W-:Y:S02]  /*01c0*/  ISETP.NE.AND P1, PT, R0, RZ, PT ;  /* 0x000000ff0000720c */ /* 0x000fe40003f25270 */
[----:B------:R-:W-:-:S05]  /*01d0*/  LEA R13, R13, UR4, 0x2 ;  /* 0x000000040d0d7c11 */ /* 0x000fca000f8e10ff */
[----:B------:R-:W-:Y:S01]  /*01e0*/  IMAD R13, R0, 0x80, R13 ;  /* 0x00000080000d7824 */ /* 0x000fe200078e020d */
[----:B---3--:R-:W-:-:S05]  /*01f0*/  @!P0 IADD3 R11, PT, PT, R9, R4, RZ ;  /* 0x00000004090b8210 */ /* 0x008fca0007ffe0ff */
[----:B------:R-:W-:Y:S04]  /*0200*/  @!P0 STS [R10], R11 ;  /* 0x0000000b0a008388 */ /* 0x000fe80000000800 */
[----:B------:R-:W-:Y:S01]  /*0210*/  @P0 STS [R10], RZ ;  /* 0x000000ff0a000388 */ /* 0x000fe20000000800 */
[----:B------:R-:W-:Y:S01]  /*0220*/  IMAD.MOV.U32 R4, RZ, RZ, RZ ;  /* 0x000000ffff047224 */ /* 0x000fe200078e00ff */
[----:B------:R-:W-:Y:S06]  /*0230*/  BAR.SYNC.DEFER_BLOCKING 0x0 ;  /* 0x0000000000007b1d */ /* 0x000fec0000010000 */
[----:B------:R-:W-:Y:S02]  /*0240*/  @P1 LDS R4, [R13+-0x80] ;  /* 0xffff80000d041984 */ /* 0x000fe40000000800 */
[----:B------:R-:W-:Y:S06]  /*0250*/  BAR.SYNC.DEFER_BLOCKING 0x0 ;  /* 0x0000000000007b1d */ /* 0x000fec0000010000 */
[----:B------:R-:W0:Y:S01]  /*0260*/  LDS R7, [R10] ;  /* 0x000000000a077984 */ /* 0x000e220000000800 */
[----:B------:R-:W-:-:S02]  /*0270*/  ISETP.GE.U32.AND P0, PT, R0, 0x2, PT ;  /* 0x000000020000780c */ /* 0x000fc40003f06070 */
[----:B0-----:R-:W-:-:S05]  /*0280*/  IADD3 R7, PT, PT, R7, R4, RZ ;  /* 0x0000000407077210 */ /* 0x001fca0007ffe0ff */
[----:B------:R-:W-:Y:S01]  /*0290*/  STS [R10], R7 ;  /* 0x000000070a007388 */ /* 0x000fe20000000800 */
[----:B------:R-:W-:Y:S01]  /*02a0*/  BAR.SYNC.DEFER_BLOCKING 0x0 ;  /* 0x0000000000007b1d */ /* 0x000fe20000010000 */
[----:B------:R-:W-:-:S06]  /*02b0*/  IMAD.MOV.U32 R4, RZ, RZ, RZ ;  /* 0x000000ffff047224 */ /* 0x000fcc00078e00ff */
[----:B------:R-:W-:Y:S01]  /*02c0*/  @P0 LDS R4, [R13+-0x100] ;  /* 0xffff00000d040984 */ /* 0x000fe20000000800 */
[----:B------:R-:W-:Y:S06]  /*02d0*/  BAR.SYNC.DEFER_BLOCKING 0x0 ;  /* 0x0000000000007b1d */ /* 0x000fec0000010000 */
[----:B------:R-:W0:Y:S01]  /*02e0*/  LDS R9, [R10] ;  /* 0x000000000a097984 */ /* 0x000e220000000800 */
[----:B------:R-:W-:Y:S02]  /*02f0*/  ISETP.GE.U32.AND P0, PT, R0, 0x4, PT ;  /* 0x000000040000780c */ /* 0x000fe40003f06070 */
        /* <DEDUP_REMOVED lines=15> */
[----:B------:R-:W-:Y:S01]  /*03f0*/  ISETP.GE.U32.AND P0, PT, R0, 0x10, PT ;  /* 0x000000100000780c */ /* 0x000fe20003f06070 */
[----:B------:R-:W-:Y:S01]  /*0400*/  IMAD.MOV.U32 R0, RZ, RZ, RZ ;  /* 0x000000ffff007224 */ /* 0x000fe200078e00ff */
[----:B0-----:R-:W-:-:S05]  /*0410*/  IADD3 R9, PT, PT, R9, R4, RZ ;  /* 0x0000000409097210 */ /* 0x001fca0007ffe0ff */
[----:B------:R-:W-:Y:S01]  /*0420*/  STS [R10], R9 ;  /* 0x000000090a007388 */ /* 0x000fe20000000800 */
[----:B------:R-:W-:Y:S06]  /*0430*/  BAR.SYNC.DEFER_BLOCKING 0x0 ;  /* 0x0000000000007b1d */ /* 0x000fec0000010000 */
[----:B------:R-:W-:Y:S02]  /*0440*/  @P0 LDS R0, [R13+-0x800] ;  /* 0xfff800000d000984 */ /* 0x000fe40000000800 */
[----:B------:R-:W-:Y:S06]  /*0450*/  BAR.SYNC.DEFER_BLOCKING 0x0 ;  /* 0x0000000000007b1d */ /* 0x000fec0000010000 */
[----:B------:R-:W0:Y:S02]  /*0460*/  LDS R7, [R10] ;  /* 0x000000000a077984 */ /* 0x000e240000000800 */
[----:B0-----:R-:W-:-:S05]  /*0470*/  IADD3 R7, PT, PT, R7, R0, RZ ;  /* 0x0000000007077210 */ /* 0x001fca0007ffe0ff */
[----:B------:R-:W-:Y:S01]  /*0480*/  STS [R10], R7 ;  /* 0x000000070a007388 */ /* 0x000fe20000000800 */
[----:B------:R-:W-:Y:S06]  /*0490*/  BAR.SYNC.DEFER_BLOCKING 0x0 ;  /* 0x0000000000007b1d */ /* 0x000fec0000010000 */
[----:B------:R-:W0:Y:S01]  /*04a0*/  LDS R11, [R10] ;  /* 0x000000000a0b7984 */ /* 0x000e220000000800 */
[----:B------:R-:W-:-:S05]  /*04b0*/  IMAD.WIDE R2, R5, 0x4, R2 ;  /* 0x0000000405027825 */ /* 0x000fca00078e0202 */
[----:B0-----:R-:W-:Y:S01]  /*04c0*/  STG.E desc[UR6][R2.64], R11 ;  /* 0x0000000b02007986 */ /* 0x001fe2000c101906 */
[----:B------:R-:W-:Y:S05]  /*04d0*/  EXIT ;  /* 0x000000000000794d */ /* 0x000fea0003800000 */
.L_x_17:
        /* <DEDUP_REMOVED lines=10> */
.L_x_20:


//--------------------- .nv.shared._Z23calc_sum__parallel_warpPiS_ii --------------------------
	.section	.nv.shared._Z23calc_sum__parallel_warpPiS_ii,"aw",@nobits
	.sectionflags	@""
	.align	4
.nv.shared._Z23calc_sum__parallel_warpPiS_ii:
	.zero		1152


//--------------------- .nv.shared.reserved.0     --------------------------
	.section	.nv.shared.reserved.0,"aw",@nobits
	.weak		__nv_reservedSMEM_offset_0_alias
	.size		__nv_reservedSMEM_offset_0_alias, 0, 64
	.other		__nv_reservedSMEM_offset_0_alias,@"STO_CUDA_RESERVED_SHARED STV_DEFAULT"
__nv_reservedSMEM_offset_0_alias:
	.zero		0
	.zero		64


//--------------------- .nv.shared._Z18calc_sum__parallelPiS_ii --------------------------
	.section	.nv.shared._Z18calc_sum__parallelPiS_ii,"aw",@nobits
	.sectionflags	@""
	.align	4
.nv.shared._Z18calc_sum__parallelPiS_ii:
	.zero		1536


//--------------------- .nv.shared._Z12calc_accountPiS_S_iii --------------------------
	.section	.nv.shared._Z12calc_accountPiS_S_iii,"aw",@nobits
	.sectionflags	@""
	.align	4
.nv.shared._Z12calc_accountPiS_S_iii:
	.zero		5120


//--------------------- .nv.constant0._Z23calc_sum__parallel_warpPiS_ii --------------------------
	.section	.nv.constant0._Z23calc_sum__parallel_warpPiS_ii,"a",@progbits
	.sectionflags	@""
	.align	4
.nv.constant0._Z23calc_sum__parallel_warpPiS_ii:
	.zero		920


//--------------------- .nv.constant0._Z18calc_sum__parallelPiS_ii --------------------------
	.section	.nv.constant0._Z18calc_sum__parallelPiS_ii,"a",@progbits
	.sectionflags	@""
	.align	4
.nv.constant0._Z18calc_sum__parallelPiS_ii:
	.zero		920


//--------------------- .nv.constant0._Z12calc_accountPiS_S_iii --------------------------
	.section	.nv.constant0._Z12calc_accountPiS_S_iii,"a",@progbits
	.sectionflags	@""
	.align	4
.nv.constant0._Z12calc_accountPiS_S_iii:
	.zero		932


//--------------------- SYMBOLS --------------------------

	.type		.nv.reservedSmem.offset0,@object
	.size		.nv.reservedSmem.offset0,0x4
	.type		.nv.reservedSmem.cap,@object
	.size		.nv.reservedSmem.cap,0x4
